	.headerflags	@"EF_CUDA_TEXMODE_UNIFIED EF_CUDA_64BIT_ADDRESS EF_CUDA_SM89 EF_CUDA_VIRTUAL_SM(EF_CUDA_SM89)"
	.elftype	@"ET_EXEC"


//--------------------- .nv.info                  --------------------------
	.section	.nv.info,"",@"SHT_CUDA_INFO"
	.align	4


	//----- nvinfo : EIATTR_REGCOUNT
	.align		4
        /*0000*/ 	.byte	0x04, 0x2f
        /*0002*/ 	.short	(.L_1 - .L_0)
	.align		4
.L_0:
        /*0004*/ 	.word	index@(triton_poi_fused_add_neg_18)
        /*0008*/ 	.word	0x00000010


	//----- nvinfo : EIATTR_FRAME_SIZE
	.align		4
.L_1:
        /*000c*/ 	.byte	0x04, 0x11
        /*000e*/ 	.short	(.L_3 - .L_2)
	.align		4
.L_2:
        /*0010*/ 	.word	index@(triton_poi_fused_add_neg_18)
        /*0014*/ 	.word	0x00000000


	//----- nvinfo : EIATTR_MIN_STACK_SIZE
	.align		4
.L_3:
        /*0018*/ 	.byte	0x04, 0x12
        /*001a*/ 	.short	(.L_5 - .L_4)
	.align		4
.L_4:
        /*001c*/ 	.word	index@(triton_poi_fused_add_neg_18)
        /*0020*/ 	.word	0x00000000
.L_5:


//--------------------- .nv.info.triton_poi_fused_add_neg_18 --------------------------
	.section	.nv.info.triton_poi_fused_add_neg_18,"",@"SHT_CUDA_INFO"
	.sectionflags	@""
	.align	4


	//----- nvinfo : EIATTR_CUDA_API_VERSION
	.align		4
        /*0000*/ 	.byte	0x04, 0x37
        /*0002*/ 	.short	(.L_7 - .L_6)
.L_6:
        /*0004*/ 	.word	0x00000080


	//----- nvinfo : EIATTR_PARAM_CBANK
	.align		4
.L_7:
        /*0008*/ 	.byte	0x04, 0x0a
        /*000a*/ 	.short	(.L_9 - .L_8)
	.align		4
.L_8:
        /*000c*/ 	.word	index@(.nv.constant0.triton_poi_fused_add_neg_18)
        /*0010*/ 	.short	0x0160
        /*0012*/ 	.short	0x0038


	//----- nvinfo : EIATTR_CBANK_PARAM_SIZE
	.align		4
.L_9:
        /*0014*/ 	.byte	0x03, 0x19
        /*0016*/ 	.short	0x0038


	//----- nvinfo : EIATTR_KPARAM_INFO
	.align		4
        /*0018*/ 	.byte	0x04, 0x17
        /*001a*/ 	.short	(.L_11 - .L_10)
.L_10:
        /*001c*/ 	.word	0x00000000
        /*0020*/ 	.short	0x0006
        /*0022*/ 	.short	0x0030
        /*0024*/ 	.byte	0x00, 0xf4, 0x21, 0x00


	//----- nvinfo : EIATTR_KPARAM_INFO
	.align		4
.L_11:
        /*0028*/ 	.byte	0x04, 0x17
        /*002a*/ 	.short	(.L_13 - .L_12)
.L_12:
        /*002c*/ 	.word	0x00000000
        /*0030*/ 	.short	0x0005
        /*0032*/ 	.short	0x0028
        /*0034*/ 	.byte	0x00, 0xf0, 0x11, 0x00


	//----- nvinfo : EIATTR_KPARAM_INFO
	.align		4
.L_13:
        /*0038*/ 	.byte	0x04, 0x17
        /*003a*/ 	.short	(.L_15 - .L_14)
.L_14:
        /*003c*/ 	.word	0x00000000
        /*0040*/ 	.short	0x0004
        /*0042*/ 	.short	0x0020
        /*0044*/ 	.byte	0x00, 0xf4, 0x21, 0x00


	//----- nvinfo : EIATTR_KPARAM_INFO
	.align		4
.L_15:
        /*0048*/ 	.byte	0x04, 0x17
        /*004a*/ 	.short	(.L_17 - .L_16)
.L_16:
        /*004c*/ 	.word	0x00000000
        /*0050*/ 	.short	0x0003
        /*0052*/ 	.short	0x0018
        /*0054*/ 	.byte	0x00, 0xf4, 0x21, 0x00


	//----- nvinfo : EIATTR_KPARAM_INFO
	.align		4
.L_17:
        /*0058*/ 	.byte	0x04, 0x17
        /*005a*/ 	.short	(.L_19 - .L_18)
.L_18:
        /*005c*/ 	.word	0x00000000
        /*0060*/ 	.short	0x0002
        /*0062*/ 	.short	0x0010
        /*0064*/ 	.byte	0x00, 0xf4, 0x21, 0x00


	//----- nvinfo : EIATTR_KPARAM_INFO
	.align		4
.L_19:
        /*0068*/ 	.byte	0x04, 0x17
        /*006a*/ 	.short	(.L_21 - .L_20)
.L_20:
        /*006c*/ 	.word	0x00000000
        /*0070*/ 	.short	0x0001
        /*0072*/ 	.short	0x0008
        /*0074*/ 	.byte	0x00, 0xf4, 0x21, 0x00


	//----- nvinfo : EIATTR_KPARAM_INFO
	.align		4
.L_21:
        /*0078*/ 	.byte	0x04, 0x17
        /*007a*/ 	.short	(.L_23 - .L_22)
.L_22:
        /*007c*/ 	.word	0x00000000
        /*0080*/ 	.short	0x0000
        /*0082*/ 	.short	0x0000
        /*0084*/ 	.byte	0x00, 0xf4, 0x21, 0x00


	//----- nvinfo : EIATTR_MAXREG_COUNT
	.align		4
.L_23:
        /*0088*/ 	.byte	0x03, 0x1b
        /*008a*/ 	.short	0x00ff


	//----- nvinfo : EIATTR_EXIT_INSTR_OFFSETS
	.align		4
        /*008c*/ 	.byte	0x04, 0x1c
        /*008e*/ 	.short	(.L_25 - .L_24)


	//   ....[0]....
.L_24:
        /*0090*/ 	.word	0x00000150


	//----- nvinfo : EIATTR_REQNTID
	.align		4
.L_25:
        /*0094*/ 	.byte	0x04, 0x10
        /*0096*/ 	.short	(.L_27 - .L_26)
.L_26:
        /*0098*/ 	.word	0x00000080
        /*009c*/ 	.word	0x00000001
        /*00a0*/ 	.word	0x00000001
.L_27:


//--------------------- .nv.callgraph             --------------------------
	.section	.nv.callgraph,"",@"SHT_CUDA_CALLGRAPH"
	.align	4
	.sectionentsize	8
	.align		4
        /*0000*/ 	.word	0x00000000
	.align		4
        /*0004*/ 	.word	0xffffffff
	.align		4
        /*0008*/ 	.word	0x00000000
	.align		4
        /*000c*/ 	.word	0xfffffffe
	.align		4
        /*0010*/ 	.word	0x00000000
	.align		4
        /*0014*/ 	.word	0xfffffffd
	.align		4
        /*0018*/ 	.word	0x00000000
	.align		4
        /*001c*/ 	.word	0xfffffffc


//--------------------- .nv.rel.action            --------------------------
	.section	.nv.rel.action,"",@"SHT_CUDA_RELOCINFO"
	.align	8
	.sectionentsize	8
        /*0000*/ 	.byte	0x73, 0x00, 0x00, 0x00, 0x00, 0x00, 0x00, 0x00, 0x00, 0x00, 0x00, 0x11, 0x25, 0x00, 0x05, 0x36


//--------------------- .nv.constant0.triton_poi_fused_add_neg_18 --------------------------
	.section	.nv.constant0.triton_poi_fused_add_neg_18,"a",@progbits
	.sectionflags	@""
	.align	4
.nv.constant0.triton_poi_fused_add_neg_18:
	.zero		408


//--------------------- .text.triton_poi_fused_add_neg_18 --------------------------
	.section	.text.triton_poi_fused_add_neg_18,"ax",@progbits
	.sectioninfo	@"SHI_REGISTERS=16"
	.align	128
        .global         triton_poi_fused_add_neg_18
        .type           triton_poi_fused_add_neg_18,@function
        .size           triton_poi_fused_add_neg_18,(.L_x_1 - triton_poi_fused_add_neg_18)
        .other          triton_poi_fused_add_neg_18,@"STO_CUDA_ENTRY STV_DEFAULT"
triton_poi_fused_add_neg_18:
.text.triton_poi_fused_add_neg_18:
[----:B------:R-:W-:Y:S02]  /*0000*/  MOV R1, c[0x0][0x28] ;  /* 0x00000a0000017a02 */ /* 0x000fe40000000f00 */
[----:B------:R-:W0:Y:S01]  /*0010*/  S2R R0, SR_TID.X ;  /* 0x0000000000007919 */ /* 0x000e220000002100 */
[----:B------:R-:W-:Y:S01]  /*0020*/  MOV R13, 0x4 ;  /* 0x00000004000d7802 */ /* 0x000fe20000000f00 */
[----:B------:R-:W-:Y:S02]  /*0030*/  ULDC.64 UR4, c[0x0][0x118] ;  /* 0x0000460000047ab9 */ /* 0x000fe40000000a00 */
[----:B------:R-:W1:Y:S01]  /*0040*/  S2R R3, SR_CTAID.X ;  /* 0x0000000000037919 */ /* 0x000e620000002500 */
[----:B0-----:R-:W-:-:S04]  /*0050*/  LOP3.LUT R0, R0, 0x7f, RZ, 0xc0, !PT ;  /* 0x0000007f00007812 */ /* 0x001fc800078ec0ff */
[----:B-1----:R-:W-:-:S05]  /*0060*/  LEA R0, R3, R0, 0x7 ;  /* 0x0000000003007211 */ /* 0x002fca00078e38ff */
[----:B------:R-:W-:-:S04]  /*0070*/  IMAD.WIDE R2, R0, R13, c[0x0][0x160] ;  /* 0x0000580000027625 */ /* 0x000fc800078e020d */
[CC--:B------:R-:W-:Y:S02]  /*0080*/  IMAD.WIDE R4, R0.reuse, R13.reuse, c[0x0][0x168] ;  /* 0x00005a0000047625 */ /* 0x0c0fe400078e020d */
[----:B------:R-:W2:Y:S02]  /*0090*/  LDG.E R2, [R2.64] ;  /* 0x0000000402027981 */ /* 0x000ea4000c1e1900 */
[CC--:B------:R-:W-:Y:S02]  /*00a0*/  IMAD.WIDE R6, R0.reuse, R13.reuse, c[0x0][0x170] ;  /* 0x00005c0000067625 */ /* 0x0c0fe400078e020d */
[----:B------:R-:W2:Y:S02]  /*00b0*/  LDG.E R5, [R4.64] ;  /* 0x0000000404057981 */ /* 0x000ea4000c1e1900 */
[----:B------:R-:W-:Y:S02]  /*00c0*/  IMAD.WIDE R8, R0, R13, c[0x0][0x178] ;  /* 0x00005e0000087625 */ /* 0x000fe400078e020d */
[----:B------:R-:W3:Y:S04]  /*00d0*/  LDG.E R6, [R6.64] ;  /* 0x0000000406067981 */ /* 0x000ee8000c1e1900 */
[----:B------:R-:W4:Y:S01]  /*00e0*/  LDG.E R8, [R8.64] ;  /* 0x0000000408087981 */ /* 0x000f22000c1e1900 */
[----:B--2---:R-:W-:-:S04]  /*00f0*/  FADD R11, R2, R5 ;  /* 0x00000005020b7221 */ /* 0x004fc80000000000 */
[----:B---3--:R-:W-:-:S04]  /*0100*/  FADD R11, R6, R11 ;  /* 0x0000000b060b7221 */ /* 0x008fc80000000000 */
[----:B----4-:R-:W-:Y:S01]  /*0110*/  FADD R12, R8, R11 ;  /* 0x0000000b080c7221 */ /* 0x010fe20000000000 */
[----:B------:R-:W-:-:S03]  /*0120*/  IMAD.WIDE R10, R0, R13, c[0x0][0x180] ;  /* 0x00006000000a7625 */ /* 0x000fc600078e020d */
[----:B------:R-:W-:-:S05]  /*0130*/  FADD R13, RZ, -R12 ;  /* 0x8000000cff0d7221 */ /* 0x000fca0000000000 */
[----:B------:R-:W-:Y:S01]  /*0140*/  STG.E [R10.64], R13 ;  /* 0x0000000d0a007986 */ /* 0x000fe2000c101904 */
[----:B------:R-:W-:Y:S05]  /*0150*/  EXIT ;  /* 0x000000000000794d */ /* 0x000fea0003800000 */
.L_x_0:
[----:B------:R-:W-:-:S00]  /*0160*/  BRA `(.L_x_0) ;  /* 0xfffffff000007947 */ /* 0x000fc0000383ffff */
[----:B------:R-:W-:-:S00]  /*0170*/  NOP ;  /* 0x0000000000007918 */ /* 0x000fc00000000000 */
        /* <DEDUP_REMOVED lines=8> */
.L_x_1:
